	.headerflags	@"EF_CUDA_TEXMODE_UNIFIED EF_CUDA_64BIT_ADDRESS EF_CUDA_ACCELERATORS EF_CUDA_SM90 EF_CUDA_VIRTUAL_SM(EF_CUDA_SM90)"
	.elftype	@"ET_EXEC"


//--------------------- .nv.info                  --------------------------
	.section	.nv.info,"",@"SHT_CUDA_INFO"
	.align	4


	//----- nvinfo : EIATTR_REGCOUNT
	.align		4
        /*0000*/ 	.byte	0x04, 0x2f
        /*0002*/ 	.short	(.L_2 - .L_1)
	.align		4
.L_1:
        /*0004*/ 	.word	index@(triton_poi_fused_cat_elu_23)
        /*0008*/ 	.word	0x00000012


	//----- nvinfo : EIATTR_MIN_STACK_SIZE
	.align		4
.L_2:
        /*000c*/ 	.byte	0x04, 0x12
        /*000e*/ 	.short	(.L_4 - .L_3)
	.align		4
.L_3:
        /*0010*/ 	.word	index@(triton_poi_fused_cat_elu_23)
        /*0014*/ 	.word	0x00000000


	//----- nvinfo : EIATTR_FRAME_SIZE
	.align		4
.L_4:
        /*0018*/ 	.byte	0x04, 0x11
        /*001a*/ 	.short	(.L_6 - .L_5)
	.align		4
.L_5:
        /*001c*/ 	.word	index@(triton_poi_fused_cat_elu_23)
        /*0020*/ 	.word	0x00000000


	//----- nvinfo : EIATTR_MIN_STACK_SIZE
	.align		4
.L_6:
        /*0024*/ 	.byte	0x04, 0x12
        /*0026*/ 	.short	(.L_8 - .L_7)
	.align		4
.L_7:
        /*0028*/ 	.word	index@(triton_poi_fused_cat_elu_23)
        /*002c*/ 	.word	0x00000000
.L_8:


//--------------------- .nv.info.triton_poi_fused_cat_elu_23 --------------------------
	.section	.nv.info.triton_poi_fused_cat_elu_23,"",@"SHT_CUDA_INFO"
	.sectionflags	@""
	.align	4


	//----- nvinfo : EIATTR_CUDA_API_VERSION
	.align		4
        /*0000*/ 	.byte	0x04, 0x37
        /*0002*/ 	.short	(.L_10 - .L_9)
.L_9:
        /*0004*/ 	.word	0x0000007c


	//----- nvinfo : EIATTR_KPARAM_INFO
	.align		4
.L_10:
        /*0008*/ 	.byte	0x04, 0x17
        /*000a*/ 	.short	(.L_12 - .L_11)
.L_11:
        /*000c*/ 	.word	0x00000000
        /*0010*/ 	.short	0x0005
        /*0012*/ 	.short	0x0028
        /*0014*/ 	.byte	0x00, 0xf0, 0x11, 0x00


	//----- nvinfo : EIATTR_KPARAM_INFO
	.align		4
.L_12:
        /*0018*/ 	.byte	0x04, 0x17
        /*001a*/ 	.short	(.L_14 - .L_13)
.L_13:
        /*001c*/ 	.word	0x00000000
        /*0020*/ 	.short	0x0004
        /*0022*/ 	.short	0x0020
        /*0024*/ 	.byte	0x00, 0xf4, 0x21, 0x00


	//----- nvinfo : EIATTR_KPARAM_INFO
	.align		4
.L_14:
        /*0028*/ 	.byte	0x04, 0x17
        /*002a*/ 	.short	(.L_16 - .L_15)
.L_15:
        /*002c*/ 	.word	0x00000000
        /*0030*/ 	.short	0x0003
        /*0032*/ 	.short	0x0018
        /*0034*/ 	.byte	0x00, 0xf4, 0x21, 0x00


	//----- nvinfo : EIATTR_KPARAM_INFO
	.align		4
.L_16:
        /*0038*/ 	.byte	0x04, 0x17
        /*003a*/ 	.short	(.L_18 - .L_17)
.L_17:
        /*003c*/ 	.word	0x00000000
        /*0040*/ 	.short	0x0002
        /*0042*/ 	.short	0x0010
        /*0044*/ 	.byte	0x00, 0xf4, 0x21, 0x00


	//----- nvinfo : EIATTR_KPARAM_INFO
	.align		4
.L_18:
        /*0048*/ 	.byte	0x04, 0x17
        /*004a*/ 	.short	(.L_20 - .L_19)
.L_19:
        /*004c*/ 	.word	0x00000000
        /*0050*/ 	.short	0x0001
        /*0052*/ 	.short	0x0008
        /*0054*/ 	.byte	0x00, 0xf4, 0x21, 0x00


	//----- nvinfo : EIATTR_KPARAM_INFO
	.align		4
.L_20:
        /*0058*/ 	.byte	0x04, 0x17
        /*005a*/ 	.short	(.L_22 - .L_21)
.L_21:
        /*005c*/ 	.word	0x00000000
        /*0060*/ 	.short	0x0000
        /*0062*/ 	.short	0x0000
        /*0064*/ 	.byte	0x00, 0xf4, 0x21, 0x00


	//----- nvinfo : EIATTR_SPARSE_MMA_MASK
	.align		4
.L_22:
        /*0068*/ 	.byte	0x03, 0x50
        /*006a*/ 	.short	0x0000


	//----- nvinfo : EIATTR_MAXREG_COUNT
	.align		4
        /*006c*/ 	.byte	0x03, 0x1b
        /*006e*/ 	.short	0x00ff


	//----- nvinfo : EIATTR_EXIT_INSTR_OFFSETS
	.align		4
        /*0070*/ 	.byte	0x04, 0x1c
        /*0072*/ 	.short	(.L_24 - .L_23)


	//   ....[0]....
.L_23:
        /*0074*/ 	.word	0x00000460


	//----- nvinfo : EIATTR_REQNTID
	.align		4
.L_24:
        /*0078*/ 	.byte	0x04, 0x10
        /*007a*/ 	.short	(.L_26 - .L_25)
.L_25:
        /*007c*/ 	.word	0x00000080
        /*0080*/ 	.word	0x00000001
        /*0084*/ 	.word	0x00000001


	//----- nvinfo : EIATTR_CBANK_PARAM_SIZE
	.align		4
.L_26:
        /*0088*/ 	.byte	0x03, 0x19
        /*008a*/ 	.short	0x002c


	//----- nvinfo : EIATTR_PARAM_CBANK
	.align		4
        /*008c*/ 	.byte	0x04, 0x0a
        /*008e*/ 	.short	(.L_28 - .L_27)
	.align		4
.L_27:
        /*0090*/ 	.word	index@(.nv.constant0.triton_poi_fused_cat_elu_23)
        /*0094*/ 	.short	0x0210
        /*0096*/ 	.short	0x002c


	//----- nvinfo : EIATTR_SW_WAR
	.align		4
.L_28:
        /*0098*/ 	.byte	0x04, 0x36
        /*009a*/ 	.short	(.L_30 - .L_29)
.L_29:
        /*009c*/ 	.word	0x00000008
.L_30:


//--------------------- .nv.callgraph             --------------------------
	.section	.nv.callgraph,"",@"SHT_CUDA_CALLGRAPH"
	.align	4
	.sectionentsize	8
	.align		4
        /*0000*/ 	.word	0x00000000
	.align		4
        /*0004*/ 	.word	0xffffffff
	.align		4
        /*0008*/ 	.word	0x00000000
	.align		4
        /*000c*/ 	.word	0xfffffffe
	.align		4
        /*0010*/ 	.word	0x00000000
	.align		4
        /*0014*/ 	.word	0xfffffffd
	.align		4
        /*0018*/ 	.word	0x00000000
	.align		4
        /*001c*/ 	.word	0xfffffffc


//--------------------- .nv.constant4             --------------------------
	.section	.nv.constant4,"a",@progbits
	.align	8
	.align		8
.nv.constant4:
        /*0000*/ 	.dword	_$_str


//--------------------- .text.triton_poi_fused_cat_elu_23 --------------------------
	.section	.text.triton_poi_fused_cat_elu_23,"ax",@progbits
	.align	128
        .global         triton_poi_fused_cat_elu_23
        .type           triton_poi_fused_cat_elu_23,@function
        .size           triton_poi_fused_cat_elu_23,(.L_x_1 - triton_poi_fused_cat_elu_23)
        .other          triton_poi_fused_cat_elu_23,@"STO_CUDA_ENTRY STV_DEFAULT"
triton_poi_fused_cat_elu_23:
.text.triton_poi_fused_cat_elu_23:
[----:B------:R-:W-:Y:S01]  /*0000*/  LDC R1, c[0x0][0x28] ;  /* 0x00000a00ff017b82 */ /* 0x000fe20000000800 */
[----:B------:R-:W1:Y:S07]  /*0010*/  S2R R0, SR_TID.X ;  /* 0x0000000000007919 */ /* 0x000e6e0000002100 */
[----:B------:R-:W2:Y:S01]  /*0020*/  LDC.64 R8, c[0x0][0x210] ;  /* 0x00008400ff087b82 */ /* 0x000ea20000000a00 */
[----:B------:R-:W-:Y:S01]  /*0030*/  ULDC.64 UR4, c[0x0][0x220] ;  /* 0x0000880000047ab9 */ /* 0x000fe20000000a00 */
[----:B------:R-:W3:Y:S06]  /*0040*/  S2R R3, SR_CTAID.X ;  /* 0x0000000000037919 */ /* 0x000eec0000002500 */
[----:B------:R-:W4:Y:S01]  /*0050*/  LDC.64 R4, c[0x0][0x218] ;  /* 0x00008600ff047b82 */ /* 0x000f220000000a00 */
[----:B-1----:R-:W-:-:S05]  /*0060*/  LOP3.LUT R0, R0, 0x7f, RZ, 0xc0, !PT ;  /* 0x0000007f00007812 */ /* 0x002fca00078ec0ff */
[----:B---3--:R-:W-:-:S05]  /*0070*/  IMAD R0, R3, 0x80, R0 ;  /* 0x0000008003007824 */ /* 0x008fca00078e0200 */
[----:B------:R-:W-:-:S04]  /*0080*/  SHF.R.S32.HI R3, RZ, 0x1f, R0 ;  /* 0x0000001fff037819 */ /* 0x000fc80000011400 */
[----:B------:R-:W-:Y:S02]  /*0090*/  LEA.HI R6, R3, R0, RZ, 0x9 ;  /* 0x0000000003067211 */ /* 0x000fe400078f48ff */
[----:B------:R-:W1:Y:S02]  /*00a0*/  LDC.64 R2, c[0x0][0x228] ;  /* 0x00008a00ff027b82 */ /* 0x000e640000000a00 */
[----:B------:R-:W-:Y:S02]  /*00b0*/  SHF.R.S32.HI R7, RZ, 0x9, R6 ;  /* 0x00000009ff077819 */ /* 0x000fe40000011406 */
[----:B------:R-:W-:-:S03]  /*00c0*/  LOP3.LUT R11, R6, 0xfffffe00, RZ, 0xc0, !PT ;  /* 0xfffffe00060b7812 */ /* 0x000fc600078ec0ff */
[----:B------:R-:W-:Y:S02]  /*00d0*/  IMAD.SHL.U32 R6, R7, 0x100, RZ ;  /* 0x0000010007067824 */ /* 0x000fe400078e00ff */
[----:B------:R-:W-:-:S03]  /*00e0*/  IMAD.IADD R11, R0, 0x1, -R11 ;  /* 0x00000001000b7824 */ /* 0x000fc600078e0a0b */
[--C-:B------:R-:W-:Y:S01]  /*00f0*/  SHF.R.S32.HI R10, RZ, 0x1f, R6.reuse ;  /* 0x0000001fff0a7819 */ /* 0x100fe20000011406 */
[C---:B------:R-:W-:Y:S01]  /*0100*/  IMAD.IADD R13, R11.reuse, 0x1, R6 ;  /* 0x000000010b0d7824 */ /* 0x040fe200078e0206 */
[----:B------:R-:W-:Y:S01]  /*0110*/  IADD3 R7, P1, R11, R6, RZ ;  /* 0x000000060b077210 */ /* 0x000fe20007f3e0ff */
[C---:B----4-:R-:W-:Y:S01]  /*0120*/  IMAD.WIDE R4, R11.reuse, 0x4, R4 ;  /* 0x000000040b047825 */ /* 0x050fe200078e0204 */
[C---:B------:R-:W-:Y:S02]  /*0130*/  ISETP.GE.AND P0, PT, R11.reuse, 0x100, PT ;  /* 0x000001000b00780c */ /* 0x040fe40003f06270 */
[----:B------:R-:W-:Y:S01]  /*0140*/  LEA.HI.X.SX32 R10, R11, R10, 0x1, P1 ;  /* 0x0000000a0b0a7211 */ /* 0x000fe200008f0eff */
[----:B--2---:R-:W-:Y:S01]  /*0150*/  IMAD.WIDE R8, R13, 0x4, R8 ;  /* 0x000000040d087825 */ /* 0x004fe200078e0208 */
[----:B------:R-:W-:Y:S02]  /*0160*/  ISETP.GT.AND P1, PT, R11, 0xff, PT ;  /* 0x000000ff0b00780c */ /* 0x000fe40003f24270 */
[----:B------:R-:W-:-:S02]  /*0170*/  CS2R R12, SRZ ;  /* 0x00000000000c7805 */ /* 0x000fc4000001ff00 */
[----:B------:R-:W-:Y:S01]  /*0180*/  LEA R6, P2, R7, UR4, 0x2 ;  /* 0x0000000407067c11 */ /* 0x000fe2000f8410ff */
[----:B-1----:R-:W-:-:S03]  /*0190*/  IMAD.WIDE R2, R11, 0x4, R2 ;  /* 0x000000040b027825 */ /* 0x002fc600078e0202 */
[----:B------:R-:W-:Y:S02]  /*01a0*/  LEA.HI.X R7, R7, UR5, R10, 0x2, P2 ;  /* 0x0000000507077c11 */ /* 0x000fe400090f140a */
[----:B------:R-:W-:Y:S01]  /*01b0*/  CS2R R10, SRZ ;  /* 0x00000000000a7805 */ /* 0x000fe2000001ff00 */
[----:B------:R-:W-:Y:S02]  /*01c0*/  ULDC.64 UR4, c[0x0][0x208] ;  /* 0x0000820000047ab9 */ /* 0x000fe40000000a00 */
[----:B------:R-:W2:Y:S04]  /*01d0*/  @!P0 LDG.E.EL R12, desc[UR4][R4.64] ;  /* 0x00000004040c8981 */ /* 0x000ea8000c2e1900 */
[----:B------:R-:W3:Y:S04]  /*01e0*/  @!P0 LDG.E.EL R10, desc[UR4][R8.64] ;  /* 0x00000004080a8981 */ /* 0x000ee8000c2e1900 */
[----:B------:R-:W4:Y:S04]  /*01f0*/  @P1 LDG.E.EL R13, desc[UR4][R2.64+-0x400] ;  /* 0xfffc0004020d1981 */ /* 0x000f28000c2e1900 */
[----:B------:R1:W5:Y:S02]  /*0200*/  @P1 LDG.E.EL R11, desc[UR4][R6.64+-0x400] ;  /* 0xfffc0004060b1981 */ /* 0x000364000c2e1900 */
[----:B-1----:R-:W-:Y:S01]  /*0210*/  IMAD.MOV.U32 R7, RZ, RZ, 0x3ab5ebe6 ;  /* 0x3ab5ebe6ff077424 */ /* 0x002fe200078e00ff */
[----:B--2---:R-:W-:-:S02]  /*0220*/  SEL R12, R12, RZ, !P0 ;  /* 0x000000ff0c0c7207 */ /* 0x004fc40004000000 */
[----:B---3--:R-:W-:Y:S02]  /*0230*/  SEL R15, R10, RZ, !P0 ;  /* 0x000000ff0a0f7207 */ /* 0x008fe40004000000 */
[----:B----4-:R-:W-:-:S03]  /*0240*/  SEL R13, R13, RZ, P1 ;  /* 0x000000ff0d0d7207 */ /* 0x010fc60000800000 */
[----:B------:R-:W-:Y:S01]  /*0250*/  FADD R12, R15, R12 ;  /* 0x0000000c0f0c7221 */ /* 0x000fe20000000000 */
[----:B-----5:R-:W-:-:S05]  /*0260*/  SEL R10, R11, RZ, P1 ;  /* 0x000000ff0b0a7207 */ /* 0x020fca0000800000 */
[----:B------:R-:W-:-:S04]  /*0270*/  @P0 FADD R12, R10, R13 ;  /* 0x0000000d0a0c0221 */ /* 0x000fc80000000000 */
[C---:B------:R-:W-:Y:S01]  /*0280*/  FMUL R4, R12.reuse, 1.4426950216293334961 ;  /* 0x3fb8aa3b0c047820 */ /* 0x040fe20000400000 */
[----:B------:R-:W-:-:S05]  /*0290*/  FADD.FTZ R5, |R12|, -RZ ;  /* 0x800000ff0c057221 */ /* 0x000fca0000010200 */
[----:B------:R-:W1:Y:S01]  /*02a0*/  FRND R4, R4 ;  /* 0x0000000400047307 */ /* 0x000e620000201000 */
[----:B------:R-:W-:-:S04]  /*02b0*/  FSETP.GEU.AND P0, PT, R5, 0.40999999642372131348, PT ;  /* 0x3ed1eb850500780b */ /* 0x000fc80003f0e000 */
[----:B-1----:R-:W-:Y:S02]  /*02c0*/  FSEL R3, R4, RZ, P0 ;  /* 0x000000ff04037208 */ /* 0x002fe40000000000 */
[----:B------:R-:W-:Y:S02]  /*02d0*/  FSETP.NEU.AND P0, PT, R12, RZ, PT ;  /* 0x000000ff0c00720b */ /* 0x000fe40003f0d000 */
[C---:B------:R-:W-:Y:S01]  /*02e0*/  FSETP.NEU.AND P1, PT, R3.reuse, 128, PT ;  /* 0x430000000300780b */ /* 0x040fe20003f2d000 */
[----:B------:R-:W-:-:S03]  /*02f0*/  FFMA.FTZ R2, -R3, 0.693145751953125, R12 ;  /* 0x3f31720003027823 */ /* 0x000fc6000001010c */
[C---:B------:R-:W-:Y:S01]  /*0300*/  FSEL R5, R3.reuse, 127, P1 ;  /* 0x42fe000003057808 */ /* 0x040fe20000800000 */
[----:B------:R-:W-:-:S03]  /*0310*/  FFMA.FTZ R2, -R3, 1.428606765330187045e-06, R2 ;  /* 0x35bfbe8e03027823 */ /* 0x000fc60000010102 */
[----:B------:R-:W1:Y:S01]  /*0320*/  MUFU.EX2 R6, R5 ;  /* 0x0000000500067308 */ /* 0x000e620000000800 */
[----:B------:R-:W-:Y:S01]  /*0330*/  FFMA.FTZ R3, R2, R7, 0.0083824126049876213074 ;  /* 0x3c09566302037423 */ /* 0x000fe20000010007 */
[----:B------:R-:W-:-:S03]  /*0340*/  FSETP.GEU.AND P2, PT, R5, -25, PT ;  /* 0xc1c800000500780b */ /* 0x000fc60003f4e000 */
[----:B------:R-:W-:-:S04]  /*0350*/  FFMA.FTZ R3, R2, R3, 0.041667830199003219604 ;  /* 0x3d2aabe302037423 */ /* 0x000fc80000010003 */
[----:B------:R-:W-:-:S04]  /*0360*/  FFMA.FTZ R3, R2, R3, 0.16666397452354431152 ;  /* 0x3e2aa9f602037423 */ /* 0x000fc80000010003 */
[----:B------:R-:W-:Y:S01]  /*0370*/  FFMA.FTZ R3, R2, R3, 0.49999994039535522461 ;  /* 0x3efffffe02037423 */ /* 0x000fe20000010003 */
[----:B-1----:R-:W-:-:S03]  /*0380*/  FADD R9, R6, -1 ;  /* 0xbf80000006097421 */ /* 0x002fc60000000000 */
[----:B------:R-:W-:-:S04]  /*0390*/  FMUL R3, R2, R3 ;  /* 0x0000000302037220 */ /* 0x000fc80000400000 */
[----:B------:R-:W-:Y:S02]  /*03a0*/  FFMA.FTZ R7, R2, R3, R2 ;  /* 0x0000000302077223 */ /* 0x000fe40000010002 */
[----:B------:R-:W1:Y:S02]  /*03b0*/  LDC.64 R2, c[0x0][0x230] ;  /* 0x00008c00ff027b82 */ /* 0x000e640000000a00 */
[----:B------:R-:W-:-:S04]  /*03c0*/  FFMA.FTZ R6, R6, R7, R9 ;  /* 0x0000000706067223 */ /* 0x000fc80000010009 */
[----:B------:R-:W-:Y:S01]  /*03d0*/  @!P1 FADD R6, R6, R6 ;  /* 0x0000000606069221 */ /* 0x000fe20000000000 */
[----:B------:R-:W-:-:S04]  /*03e0*/  FSETP.GT.AND P1, PT, R5, 128, PT ;  /* 0x430000000500780b */ /* 0x000fc80003f24000 */
[----:B------:R-:W-:-:S04]  /*03f0*/  FSEL R6, R6, +INF , !P1 ;  /* 0x7f80000006067808 */ /* 0x000fc80004800000 */
[----:B------:R-:W-:Y:S01]  /*0400*/  FSEL R5, R6, -1, P2 ;  /* 0xbf80000006057808 */ /* 0x000fe20001000000 */
[C---:B------:R-:W-:Y:S01]  /*0410*/  @!P0 FADD R5, R12.reuse, R12 ;  /* 0x0000000c0c058221 */ /* 0x040fe20000000000 */
[----:B------:R-:W-:-:S04]  /*0420*/  FSETP.GT.AND P0, PT, R12, RZ, PT ;  /* 0x000000ff0c00720b */ /* 0x000fc80003f04000 */
[----:B------:R-:W-:Y:S01]  /*0430*/  FSEL R5, R12, R5, P0 ;  /* 0x000000050c057208 */ /* 0x000fe20000000000 */
[----:B-1----:R-:W-:-:S05]  /*0440*/  IMAD.WIDE R2, R0, 0x4, R2 ;  /* 0x0000000400027825 */ /* 0x002fca00078e0202 */
[----:B------:R-:W-:Y:S01]  /*0450*/  STG.E desc[UR4][R2.64], R5 ;  /* 0x0000000502007986 */ /* 0x000fe2000c101904 */
[----:B------:R-:W-:Y:S05]  /*0460*/  EXIT ;  /* 0x000000000000794d */ /* 0x000fea0003800000 */
.L_x_0:
[----:B------:R-:W-:-:S00]  /*0470*/  BRA `(.L_x_0) ;  /* 0xfffffffc00fc7947 */ /* 0x000fc0000383ffff */
[----:B------:R-:W-:-:S00]  /*0480*/  NOP ;  /* 0x0000000000007918 */ /* 0x000fc00000000000 */
[----:B------:R-:W-:-:S00]  /*0490*/  NOP ;  /* 0x0000000000007918 */ /* 0x000fc00000000000 */
[----:B------:R-:W-:-:S00]  /*04a0*/  NOP ;  /* 0x0000000000007918 */ /* 0x000fc00000000000 */
[----:B------:R-:W-:-:S00]  /*04b0*/  NOP ;  /* 0x0000000000007918 */ /* 0x000fc00000000000 */
[----:B------:R-:W-:-:S00]  /*04c0*/  NOP ;  /* 0x0000000000007918 */ /* 0x000fc00000000000 */
[----:B------:R-:W-:-:S00]  /*04d0*/  NOP ;  /* 0x0000000000007918 */ /* 0x000fc00000000000 */
[----:B------:R-:W-:-:S00]  /*04e0*/  NOP ;  /* 0x0000000000007918 */ /* 0x000fc00000000000 */
[----:B------:R-:W-:-:S00]  /*04f0*/  NOP ;  /* 0x0000000000007918 */ /* 0x000fc00000000000 */
.L_x_1:


//--------------------- .nv.global.init           --------------------------
	.section	.nv.global.init,"aw",@progbits
.nv.global.init:
	.type		_$_str,@object
	.size		_$_str,(.L_0 - _$_str)
_$_str:
        /*0000*/ 	.byte	0x5f, 0x5f, 0x43, 0x55, 0x44, 0x41, 0x5f, 0x46, 0x54, 0x5a, 0x00
.L_0:


//--------------------- .nv.constant0.triton_poi_fused_cat_elu_23 --------------------------
	.section	.nv.constant0.triton_poi_fused_cat_elu_23,"a",@progbits
	.sectionflags	@""
	.align	4
.nv.constant0.triton_poi_fused_cat_elu_23:
	.zero		572
